	.headerflags	@"EF_CUDA_TEXMODE_UNIFIED EF_CUDA_64BIT_ADDRESS EF_CUDA_ACCELERATORS EF_CUDA_SM90 EF_CUDA_VIRTUAL_SM(EF_CUDA_SM90)"
	.elftype	@"ET_EXEC"


//--------------------- .nv.info                  --------------------------
	.section	.nv.info,"",@"SHT_CUDA_INFO"
	.align	4


	//----- nvinfo : EIATTR_REGCOUNT
	.align		4
        /*0000*/ 	.byte	0x04, 0x2f
        /*0002*/ 	.short	(.L_1 - .L_0)
	.align		4
.L_0:
        /*0004*/ 	.word	index@(triton_poi_fused_reflection_pad2d_relu_11)
        /*0008*/ 	.word	0x00000030


	//----- nvinfo : EIATTR_MIN_STACK_SIZE
	.align		4
.L_1:
        /*000c*/ 	.byte	0x04, 0x12
        /*000e*/ 	.short	(.L_3 - .L_2)
	.align		4
.L_2:
        /*0010*/ 	.word	index@(triton_poi_fused_reflection_pad2d_relu_11)
        /*0014*/ 	.word	0x00000000


	//----- nvinfo : EIATTR_FRAME_SIZE
	.align		4
.L_3:
        /*0018*/ 	.byte	0x04, 0x11
        /*001a*/ 	.short	(.L_5 - .L_4)
	.align		4
.L_4:
        /*001c*/ 	.word	index@(triton_poi_fused_reflection_pad2d_relu_11)
        /*0020*/ 	.word	0x00000000


	//----- nvinfo : EIATTR_MIN_STACK_SIZE
	.align		4
.L_5:
        /*0024*/ 	.byte	0x04, 0x12
        /*0026*/ 	.short	(.L_7 - .L_6)
	.align		4
.L_6:
        /*0028*/ 	.word	index@(triton_poi_fused_reflection_pad2d_relu_11)
        /*002c*/ 	.word	0x00000000
.L_7:


//--------------------- .nv.info.triton_poi_fused_reflection_pad2d_relu_11 --------------------------
	.section	.nv.info.triton_poi_fused_reflection_pad2d_relu_11,"",@"SHT_CUDA_INFO"
	.sectionflags	@""
	.align	4


	//----- nvinfo : EIATTR_CUDA_API_VERSION
	.align		4
        /*0000*/ 	.byte	0x04, 0x37
        /*0002*/ 	.short	(.L_9 - .L_8)
.L_8:
        /*0004*/ 	.word	0x0000007c


	//----- nvinfo : EIATTR_KPARAM_INFO
	.align		4
.L_9:
        /*0008*/ 	.byte	0x04, 0x17
        /*000a*/ 	.short	(.L_11 - .L_10)
.L_10:
        /*000c*/ 	.word	0x00000000
        /*0010*/ 	.short	0x0006
        /*0012*/ 	.short	0x0030
        /*0014*/ 	.byte	0x00, 0xf0, 0x11, 0x00


	//----- nvinfo : EIATTR_KPARAM_INFO
	.align		4
.L_11:
        /*0018*/ 	.byte	0x04, 0x17
        /*001a*/ 	.short	(.L_13 - .L_12)
.L_12:
        /*001c*/ 	.word	0x00000000
        /*0020*/ 	.short	0x0005
        /*0022*/ 	.short	0x0028
        /*0024*/ 	.byte	0x00, 0xf4, 0x21, 0x00


	//----- nvinfo : EIATTR_KPARAM_INFO
	.align		4
.L_13:
        /*0028*/ 	.byte	0x04, 0x17
        /*002a*/ 	.short	(.L_15 - .L_14)
.L_14:
        /*002c*/ 	.word	0x00000000
        /*0030*/ 	.short	0x0004
        /*0032*/ 	.short	0x0020
        /*0034*/ 	.byte	0x00, 0xf4, 0x21, 0x00


	//----- nvinfo : EIATTR_KPARAM_INFO
	.align		4
.L_15:
        /*0038*/ 	.byte	0x04, 0x17
        /*003a*/ 	.short	(.L_17 - .L_16)
.L_16:
        /*003c*/ 	.word	0x00000000
        /*0040*/ 	.short	0x0003
        /*0042*/ 	.short	0x0018
        /*0044*/ 	.byte	0x00, 0xf4, 0x21, 0x00


	//----- nvinfo : EIATTR_KPARAM_INFO
	.align		4
.L_17:
        /*0048*/ 	.byte	0x04, 0x17
        /*004a*/ 	.short	(.L_19 - .L_18)
.L_18:
        /*004c*/ 	.word	0x00000000
        /*0050*/ 	.short	0x0002
        /*0052*/ 	.short	0x0010
        /*0054*/ 	.byte	0x00, 0xf4, 0x21, 0x00


	//----- nvinfo : EIATTR_KPARAM_INFO
	.align		4
.L_19:
        /*0058*/ 	.byte	0x04, 0x17
        /*005a*/ 	.short	(.L_21 - .L_20)
.L_20:
        /*005c*/ 	.word	0x00000000
        /*0060*/ 	.short	0x0001
        /*0062*/ 	.short	0x0008
        /*0064*/ 	.byte	0x00, 0xf4, 0x21, 0x00


	//----- nvinfo : EIATTR_KPARAM_INFO
	.align		4
.L_21:
        /*0068*/ 	.byte	0x04, 0x17
        /*006a*/ 	.short	(.L_23 - .L_22)
.L_22:
        /*006c*/ 	.word	0x00000000
        /*0070*/ 	.short	0x0000
        /*0072*/ 	.short	0x0000
        /*0074*/ 	.byte	0x00, 0xf4, 0x21, 0x00


	//----- nvinfo : EIATTR_SPARSE_MMA_MASK
	.align		4
.L_23:
        /*0078*/ 	.byte	0x03, 0x50
        /*007a*/ 	.short	0x0000


	//----- nvinfo : EIATTR_MAXREG_COUNT
	.align		4
        /*007c*/ 	.byte	0x03, 0x1b
        /*007e*/ 	.short	0x00ff


	//----- nvinfo : EIATTR_EXIT_INSTR_OFFSETS
	.align		4
        /*0080*/ 	.byte	0x04, 0x1c
        /*0082*/ 	.short	(.L_25 - .L_24)


	//   ....[0]....
.L_24:
        /*0084*/ 	.word	0x00001220


	//   ....[1]....
        /*0088*/ 	.word	0x00001240


	//----- nvinfo : EIATTR_REQNTID
	.align		4
.L_25:
        /*008c*/ 	.byte	0x04, 0x10
        /*008e*/ 	.short	(.L_27 - .L_26)
.L_26:
        /*0090*/ 	.word	0x00000080
        /*0094*/ 	.word	0x00000001
        /*0098*/ 	.word	0x00000001


	//----- nvinfo : EIATTR_CBANK_PARAM_SIZE
	.align		4
.L_27:
        /*009c*/ 	.byte	0x03, 0x19
        /*009e*/ 	.short	0x0034


	//----- nvinfo : EIATTR_PARAM_CBANK
	.align		4
        /*00a0*/ 	.byte	0x04, 0x0a
        /*00a2*/ 	.short	(.L_29 - .L_28)
	.align		4
.L_28:
        /*00a4*/ 	.word	index@(.nv.constant0.triton_poi_fused_reflection_pad2d_relu_11)
        /*00a8*/ 	.short	0x0210
        /*00aa*/ 	.short	0x0034


	//----- nvinfo : EIATTR_SW_WAR
	.align		4
.L_29:
        /*00ac*/ 	.byte	0x04, 0x36
        /*00ae*/ 	.short	(.L_31 - .L_30)
.L_30:
        /*00b0*/ 	.word	0x00000008
.L_31:


//--------------------- .nv.callgraph             --------------------------
	.section	.nv.callgraph,"",@"SHT_CUDA_CALLGRAPH"
	.align	4
	.sectionentsize	8
	.align		4
        /*0000*/ 	.word	0x00000000
	.align		4
        /*0004*/ 	.word	0xffffffff
	.align		4
        /*0008*/ 	.word	0x00000000
	.align		4
        /*000c*/ 	.word	0xfffffffe
	.align		4
        /*0010*/ 	.word	0x00000000
	.align		4
        /*0014*/ 	.word	0xfffffffd
	.align		4
        /*0018*/ 	.word	0x00000000
	.align		4
        /*001c*/ 	.word	0xfffffffc


//--------------------- .text.triton_poi_fused_reflection_pad2d_relu_11 --------------------------
	.section	.text.triton_poi_fused_reflection_pad2d_relu_11,"ax",@progbits
	.align	128
        .global         triton_poi_fused_reflection_pad2d_relu_11
        .type           triton_poi_fused_reflection_pad2d_relu_11,@function
        .size           triton_poi_fused_reflection_pad2d_relu_11,(.L_x_1 - triton_poi_fused_reflection_pad2d_relu_11)
        .other          triton_poi_fused_reflection_pad2d_relu_11,@"STO_CUDA_ENTRY STV_DEFAULT"
triton_poi_fused_reflection_pad2d_relu_11:
.text.triton_poi_fused_reflection_pad2d_relu_11:
[----:B------:R-:W0:Y:S01]  /*0000*/  LDC R1, c[0x0][0x28] ;  /* 0x00000a00ff017b82 */ /* 0x000e220000000800 */
[----:B------:R-:W1:Y:S07]  /*0010*/  S2R R0, SR_TID.X ;  /* 0x0000000000007919 */ /* 0x000e6e0000002100 */
[----:B------:R-:W2:Y:S01]  /*0020*/  LDC.64 R36, c[0x0][0x218] ;  /* 0x00008600ff247b82 */ /* 0x000ea20000000a00 */
[----:B------:R-:W-:Y:S01]  /*0030*/  ULDC.64 UR4, c[0x0][0x208] ;  /* 0x0000820000047ab9 */ /* 0x000fe20000000a00 */
[----:B------:R-:W3:Y:S01]  /*0040*/  S2R R3, SR_CTAID.X ;  /* 0x0000000000037919 */ /* 0x000ee20000002500 */
[----:B-1----:R-:W-:-:S05]  /*0050*/  IMAD.SHL.U32 R0, R0, 0x4, RZ ;  /* 0x0000000400007824 */ /* 0x002fca00078e00ff */
[----:B------:R-:W-:-:S05]  /*0060*/  LOP3.LUT R0, R0, 0x1fc, RZ, 0xc0, !PT ;  /* 0x000001fc00007812 */ /* 0x000fca00078ec0ff */
[----:B---3--:R-:W-:-:S04]  /*0070*/  IMAD R0, R3, 0x400, R0 ;  /* 0x0000040003007824 */ /* 0x008fc800078e0200 */
[C---:B------:R-:W-:Y:S01]  /*0080*/  IMAD.HI R2, R0.reuse, 0x38e38e39, RZ ;  /* 0x38e38e3900027827 */ /* 0x040fe200078e02ff */
[----:B------:R-:W-:Y:S02]  /*0090*/  IADD3 R6, R0, 0x3, RZ ;  /* 0x0000000300067810 */ /* 0x000fe40007ffe0ff */
[C---:B------:R-:W-:Y:S01]  /*00a0*/  ISETP.GE.AND P5, PT, R0.reuse, 0x28800, PT ;  /* 0x000288000000780c */ /* 0x040fe20003fa6270 */
[C---:B------:R-:W-:Y:S01]  /*00b0*/  VIADD R10, R0.reuse, 0x1 ;  /* 0x00000001000a7836 */ /* 0x040fe20000000000 */
[----:B------:R-:W-:Y:S01]  /*00c0*/  SHF.R.U32.HI R3, RZ, 0x1f, R2 ;  /* 0x0000001fff037819 */ /* 0x000fe20000011602 */
[----:B------:R-:W-:Y:S02]  /*00d0*/  VIADD R4, R0, 0x2 ;  /* 0x0000000200047836 */ /* 0x000fe40000000000 */
[----:B------:R-:W-:Y:S01]  /*00e0*/  IMAD.HI R7, R6, 0x38e38e39, RZ ;  /* 0x38e38e3906077827 */ /* 0x000fe200078e02ff */
[----:B------:R-:W-:-:S03]  /*00f0*/  LEA.HI.SX32 R2, R2, R3, 0x1e ;  /* 0x0000000302027211 */ /* 0x000fc600078ff2ff */
[----:B------:R-:W-:Y:S01]  /*0100*/  IMAD.HI R41, R0, 0x1948b0fd, RZ ;  /* 0x1948b0fd00297827 */ /* 0x000fe200078e02ff */
[----:B------:R-:W-:-:S03]  /*0110*/  SHF.R.U32.HI R14, RZ, 0x1f, R7 ;  /* 0x0000001fff0e7819 */ /* 0x000fc60000011607 */
[----:B------:R-:W-:Y:S01]  /*0120*/  IMAD.HI R5, R10, 0x38e38e39, RZ ;  /* 0x38e38e390a057827 */ /* 0x000fe200078e02ff */
[----:B------:R-:W-:Y:S02]  /*0130*/  SHF.R.U32.HI R12, RZ, 0x1f, R41 ;  /* 0x0000001fff0c7819 */ /* 0x000fe40000011629 */
[----:B------:R-:W-:Y:S01]  /*0140*/  LEA.HI.SX32 R14, R7, R14, 0x1e ;  /* 0x0000000e070e7211 */ /* 0x000fe200078ff2ff */
[----:B------:R-:W-:Y:S01]  /*0150*/  IMAD.HI R9, R4, 0x38e38e39, RZ ;  /* 0x38e38e3904097827 */ /* 0x000fe200078e02ff */
[----:B------:R-:W-:Y:S02]  /*0160*/  SHF.R.U32.HI R8, RZ, 0x1f, R5 ;  /* 0x0000001fff087819 */ /* 0x000fe40000011605 */
[----:B------:R-:W-:Y:S01]  /*0170*/  LEA.HI.SX32 R41, R41, R12, 0x1b ;  /* 0x0000000c29297211 */ /* 0x000fe200078fdaff */
[C---:B------:R-:W-:Y:S01]  /*0180*/  VIADD R3, R0.reuse, 0x200 ;  /* 0x0000020000037836 */ /* 0x040fe20000000000 */
[----:B------:R-:W-:Y:S01]  /*0190*/  SHF.R.U32.HI R16, RZ, 0x1f, R9 ;  /* 0x0000001fff107819 */ /* 0x000fe20000011609 */
[----:B------:R-:W-:Y:S01]  /*01a0*/  VIADD R11, R0, 0x201 ;  /* 0x00000201000b7836 */ /* 0x000fe20000000000 */
[----:B------:R-:W-:Y:S01]  /*01b0*/  LEA.HI.SX32 R12, R5, R8, 0x1e ;  /* 0x00000008050c7211 */ /* 0x000fe200078ff2ff */
[----:B------:R-:W-:Y:S01]  /*01c0*/  IMAD.HI R7, R3, 0x38e38e39, RZ ;  /* 0x38e38e3903077827 */ /* 0x000fe200078e02ff */
[----:B------:R-:W-:-:S02]  /*01d0*/  LEA.HI.SX32 R5, R9, R16, 0x1e ;  /* 0x0000001009057211 */ /* 0x000fc400078ff2ff */
[----:B------:R-:W-:Y:S01]  /*01e0*/  IADD3 R9, R0, 0x203, RZ ;  /* 0x0000020300097810 */ /* 0x000fe20007ffe0ff */
[----:B------:R-:W-:Y:S01]  /*01f0*/  IMAD.HI R13, R11, 0x38e38e39, RZ ;  /* 0x38e38e390b0d7827 */ /* 0x000fe200078e02ff */
[----:B------:R-:W-:Y:S02]  /*0200*/  SHF.R.U32.HI R16, RZ, 0x1f, R7 ;  /* 0x0000001fff107819 */ /* 0x000fe40000011607 */
[C---:B------:R-:W-:Y:S01]  /*0210*/  ISETP.GE.AND P0, PT, R3.reuse, 0x28800, PT ;  /* 0x000288000300780c */ /* 0x040fe20003f06270 */
[----:B------:R-:W-:Y:S01]  /*0220*/  IMAD.HI R39, R3, 0x1948b0fd, RZ ;  /* 0x1948b0fd03277827 */ /* 0x000fe200078e02ff */
[----:B------:R-:W-:Y:S02]  /*0230*/  LEA.HI.SX32 R7, R7, R16, 0x1e ;  /* 0x0000001007077211 */ /* 0x000fe400078ff2ff */
[----:B------:R-:W-:Y:S01]  /*0240*/  SHF.R.U32.HI R16, RZ, 0x1f, R13 ;  /* 0x0000001fff107819 */ /* 0x000fe2000001160d */
[----:B------:R-:W-:Y:S01]  /*0250*/  VIADD R8, R0, 0x202 ;  /* 0x0000020200087836 */ /* 0x000fe20000000000 */
[----:B------:R-:W-:Y:S01]  /*0260*/  SHF.R.U32.HI R20, RZ, 0x1f, R39 ;  /* 0x0000001fff147819 */ /* 0x000fe20000011627 */
[----:B------:R-:W-:Y:S01]  /*0270*/  IMAD.HI R15, R9, 0x38e38e39, RZ ;  /* 0x38e38e39090f7827 */ /* 0x000fe200078e02ff */
[----:B------:R-:W-:-:S02]  /*0280*/  LEA.HI.SX32 R16, R13, R16, 0x1e ;  /* 0x000000100d107211 */ /* 0x000fc400078ff2ff */
[----:B------:R-:W-:Y:S01]  /*0290*/  LEA.HI.SX32 R39, R39, R20, 0x1b ;  /* 0x0000001427277211 */ /* 0x000fe200078fdaff */
[----:B------:R-:W-:Y:S01]  /*02a0*/  IMAD.HI R17, R8, 0x38e38e39, RZ ;  /* 0x38e38e3908117827 */ /* 0x000fe200078e02ff */
[----:B------:R-:W-:-:S03]  /*02b0*/  SHF.R.U32.HI R18, RZ, 0x1f, R15 ;  /* 0x0000001fff127819 */ /* 0x000fc6000001160f */
[----:B------:R-:W-:Y:S01]  /*02c0*/  IMAD R14, R14, 0x12, RZ ;  /* 0x000000120e0e7824 */ /* 0x000fe200078e02ff */
[----:B------:R-:W-:Y:S01]  /*02d0*/  SHF.R.U32.HI R20, RZ, 0x1f, R17 ;  /* 0x0000001fff147819 */ /* 0x000fe20000011611 */
[----:B------:R-:W-:Y:S01]  /*02e0*/  IMAD R13, R12, 0x12, RZ ;  /* 0x000000120c0d7824 */ /* 0x000fe200078e02ff */
[----:B------:R-:W-:Y:S01]  /*02f0*/  LEA.HI.SX32 R18, R15, R18, 0x1e ;  /* 0x000000120f127211 */ /* 0x000fe200078ff2ff */
[----:B------:R-:W-:Y:S01]  /*0300*/  IMAD.HI R19, R2, 0x38e38e39, RZ ;  /* 0x38e38e3902137827 */ /* 0x000fe200078e02ff */
[----:B------:R-:W-:Y:S02]  /*0310*/  LOP3.LUT R15, RZ, R14, RZ, 0x33, !PT ;  /* 0x0000000eff0f7212 */ /* 0x000fe400078e33ff */
[----:B------:R-:W-:Y:S01]  /*0320*/  LEA.HI.SX32 R12, R17, R20, 0x1e ;  /* 0x00000014110c7211 */ /* 0x000fe200078ff2ff */
[----:B------:R-:W-:Y:S01]  /*0330*/  IMAD.HI R20, R7, 0x38e38e39, RZ ;  /* 0x38e38e3907147827 */ /* 0x000fe200078e02ff */
[----:B------:R-:W-:Y:S02]  /*0340*/  LOP3.LUT R13, RZ, R13, RZ, 0x33, !PT ;  /* 0x0000000dff0d7212 */ /* 0x000fe400078e33ff */
[----:B------:R-:W-:Y:S01]  /*0350*/  SHF.R.U32.HI R22, RZ, 0x1f, R19 ;  /* 0x0000001fff167819 */ /* 0x000fe20000011613 */
[----:B------:R-:W-:-:S02]  /*0360*/  IMAD.IADD R6, R6, 0x1, R15 ;  /* 0x0000000106067824 */ /* 0x000fc400078e020f */
[----:B------:R-:W-:Y:S01]  /*0370*/  IMAD.IADD R10, R10, 0x1, R13 ;  /* 0x000000010a0a7824 */ /* 0x000fe200078e020d */
[----:B------:R-:W-:Y:S01]  /*0380*/  SHF.R.U32.HI R13, RZ, 0x1f, R20 ;  /* 0x0000001fff0d7819 */ /* 0x000fe20000011614 */
[----:B------:R-:W-:Y:S01]  /*0390*/  IMAD R15, R7, 0x12, RZ ;  /* 0x00000012070f7824 */ /* 0x000fe200078e02ff */
[----:B------:R-:W-:Y:S01]  /*03a0*/  LEA.HI.SX32 R22, R19, R22, 0x1e ;  /* 0x0000001613167211 */ /* 0x000fe200078ff2ff */
[----:B------:R-:W-:Y:S01]  /*03b0*/  IMAD.HI R17, R5, 0x38e38e39, RZ ;  /* 0x38e38e3905117827 */ /* 0x000fe200078e02ff */
[----:B------:R-:W-:Y:S02]  /*03c0*/  LEA.HI.SX32 R20, R20, R13, 0x1e ;  /* 0x0000000d14147211 */ /* 0x000fe400078ff2ff */
[----:B------:R-:W-:Y:S01]  /*03d0*/  LOP3.LUT R24, RZ, R15, RZ, 0x33, !PT ;  /* 0x0000000fff187212 */ /* 0x000fe200078e33ff */
[C---:B------:R-:W-:Y:S01]  /*03e0*/  IMAD.HI R13, R12.reuse, 0x38e38e39, RZ ;  /* 0x38e38e390c0d7827 */ /* 0x040fe200078e02ff */
[----:B------:R-:W-:Y:S02]  /*03f0*/  SHF.R.U32.HI R14, RZ, 0x1f, R17 ;  /* 0x0000001fff0e7819 */ /* 0x000fe40000011611 */
[----:B------:R-:W-:Y:S01]  /*0400*/  IABS R6, R6 ;  /* 0x0000000600067213 */ /* 0x000fe20000000000 */
[----:B------:R-:W-:Y:S01]  /*0410*/  IMAD R15, R12, 0x12, RZ ;  /* 0x000000120c0f7824 */ /* 0x000fe200078e02ff */
[----:B------:R-:W-:Y:S01]  /*0420*/  LEA.HI.SX32 R14, R17, R14, 0x1e ;  /* 0x0000000e110e7211 */ /* 0x000fe200078ff2ff */
[----:B------:R-:W-:Y:S01]  /*0430*/  IMAD.IADD R3, R3, 0x1, R24 ;  /* 0x0000000103037824 */ /* 0x000fe200078e0218 */
[----:B------:R-:W-:Y:S01]  /*0440*/  SHF.R.U32.HI R24, RZ, 0x1f, R13 ;  /* 0x0000001fff187819 */ /* 0x000fe2000001160d */
[----:B------:R-:W-:Y:S01]  /*0450*/  IMAD R22, R22, 0x12, RZ ;  /* 0x0000001216167824 */ /* 0x000fe200078e02ff */
[----:B------:R-:W-:Y:S01]  /*0460*/  LOP3.LUT R15, RZ, R15, RZ, 0x33, !PT ;  /* 0x0000000fff0f7212 */ /* 0x000fe200078e33ff */
[----:B------:R-:W-:Y:S01]  /*0470*/  IMAD R14, R14, 0x12, RZ ;  /* 0x000000120e0e7824 */ /* 0x000fe200078e02ff */
[----:B------:R-:W-:Y:S01]  /*0480*/  LEA.HI.SX32 R24, R13, R24, 0x1e ;  /* 0x000000180d187211 */ /* 0x000fe200078ff2ff */
[----:B------:R-:W-:Y:S01]  /*0490*/  IMAD R13, R2, 0x12, RZ ;  /* 0x00000012020d7824 */ /* 0x000fe200078e02ff */
[----:B------:R-:W-:Y:S01]  /*04a0*/  IADD3 R8, R8, R15, RZ ;  /* 0x0000000f08087210 */ /* 0x000fe20007ffe0ff */
[C---:B------:R-:W-:Y:S01]  /*04b0*/  IMAD R19, R5.reuse, 0x12, RZ ;  /* 0x0000001205137824 */ /* 0x040fe200078e02ff */
[----:B------:R-:W-:Y:S01]  /*04c0*/  LOP3.LUT R15, RZ, R22, RZ, 0x33, !PT ;  /* 0x00000016ff0f7212 */ /* 0x000fe200078e33ff */
[----:B------:R-:W-:Y:S01]  /*04d0*/  IMAD R24, R24, 0x12, RZ ;  /* 0x0000001218187824 */ /* 0x000fe200078e02ff */
[----:B------:R-:W-:Y:S01]  /*04e0*/  LOP3.LUT R14, RZ, R14, RZ, 0x33, !PT ;  /* 0x0000000eff0e7212 */ /* 0x000fe200078e33ff */
[----:B------:R-:W-:Y:S01]  /*04f0*/  IMAD R16, R16, 0x12, RZ ;  /* 0x0000001210107824 */ /* 0x000fe200078e02ff */
[----:B------:R-:W-:Y:S01]  /*0500*/  LOP3.LUT R13, RZ, R13, RZ, 0x33, !PT ;  /* 0x0000000dff0d7212 */ /* 0x000fe200078e33ff */
[----:B------:R-:W-:Y:S01]  /*0510*/  IMAD.IADD R2, R2, 0x1, R15 ;  /* 0x0000000102027824 */ /* 0x000fe200078e020f */
[----:B------:R-:W-:Y:S01]  /*0520*/  LOP3.LUT R15, RZ, R24, RZ, 0x33, !PT ;  /* 0x00000018ff0f7212 */ /* 0x000fe200078e33ff */
[----:B------:R-:W-:Y:S01]  /*0530*/  IMAD.IADD R5, R5, 0x1, R14 ;  /* 0x0000000105057824 */ /* 0x000fe200078e020e */
[----:B------:R-:W-:Y:S01]  /*0540*/  LOP3.LUT R19, RZ, R19, RZ, 0x33, !PT ;  /* 0x00000013ff137212 */ /* 0x000fe200078e33ff */
[----:B------:R-:W-:Y:S01]  /*0550*/  IMAD.IADD R14, R0, 0x1, R13 ;  /* 0x00000001000e7824 */ /* 0x000fe200078e020d */
[----:B------:R-:W-:Y:S01]  /*0560*/  LOP3.LUT R16, RZ, R16, RZ, 0x33, !PT ;  /* 0x00000010ff107212 */ /* 0x000fe200078e33ff */
[----:B------:R-:W-:Y:S01]  /*0570*/  IMAD.IADD R15, R12, 0x1, R15 ;  /* 0x000000010c0f7824 */ /* 0x000fe200078e020f */
[----:B------:R-:W-:Y:S01]  /*0580*/  IADD3 R4, R4, R19, RZ ;  /* 0x0000001304047210 */ /* 0x000fe20007ffe0ff */
[----:B------:R-:W-:Y:S01]  /*0590*/  IMAD R18, R18, 0x12, RZ ;  /* 0x0000001212127824 */ /* 0x000fe200078e02ff */
[----:B------:R-:W-:Y:S01]  /*05a0*/  IABS R12, R10 ;  /* 0x0000000a000c7213 */ /* 0x000fe20000000000 */
[----:B------:R-:W-:Y:S01]  /*05b0*/  IMAD.IADD R11, R11, 0x1, R16 ;  /* 0x000000010b0b7824 */ /* 0x000fe200078e0210 */
[----:B------:R-:W-:Y:S01]  /*05c0*/  IABS R14, R14 ;  /* 0x0000000e000e7213 */ /* 0x000fe20000000000 */
[----:B------:R-:W-:Y:S01]  /*05d0*/  IMAD R20, R20, 0x12, RZ ;  /* 0x0000001214147824 */ /* 0x000fe200078e02ff */
[----:B------:R-:W-:Y:S01]  /*05e0*/  IABS R16, R4 ;  /* 0x0000000400107213 */ /* 0x000fe20000000000 */
[----:B------:R-:W-:Y:S01]  /*05f0*/  IMAD.MOV.U32 R4, RZ, RZ, R12 ;  /* 0x000000ffff047224 */ /* 0x000fe200078e000c */
[----:B------:R-:W-:Y:S01]  /*0600*/  LOP3.LUT R18, RZ, R18, RZ, 0x33, !PT ;  /* 0x00000012ff127212 */ /* 0x000fe200078e33ff */
[----:B------:R-:W-:Y:S01]  /*0610*/  IMAD.MOV.U32 R10, RZ, RZ, R14 ;  /* 0x000000ffff0a7224 */ /* 0x000fe200078e000e */
[----:B------:R-:W-:Y:S01]  /*0620*/  MOV R12, R16 ;  /* 0x00000010000c7202 */ /* 0x000fe20000000f00 */
[----:B------:R-:W-:Y:S01]  /*0630*/  VIADD R4, R4, 0xfffffff1 ;  /* 0xfffffff104047836 */ /* 0x000fe20000000000 */
[----:B------:R-:W-:Y:S01]  /*0640*/  IABS R17, R3 ;  /* 0x0000000300117213 */ /* 0x000fe20000000000 */
[----:B------:R-:W-:Y:S01]  /*0650*/  VIADD R10, R10, 0xfffffff1 ;  /* 0xfffffff10a0a7836 */ /* 0x000fe20000000000 */
[----:B------:R-:W-:Y:S01]  /*0660*/  IADD3 R12, R12, -0xf, RZ ;  /* 0xfffffff10c0c7810 */ /* 0x000fe20007ffe0ff */
[----:B------:R-:W-:Y:S01]  /*0670*/  VIADD R6, R6, 0xfffffff1 ;  /* 0xfffffff106067836 */ /* 0x000fe20000000000 */
[----:B------:R-:W-:Y:S01]  /*0680*/  IABS R4, R4 ;  /* 0x0000000400047213 */ /* 0x000fe20000000000 */
[----:B------:R-:W-:Y:S01]  /*0690*/  IMAD.IADD R9, R9, 0x1, R18 ;  /* 0x0000000109097824 */ /* 0x000fe200078e0212 */
[----:B------:R-:W-:Y:S01]  /*06a0*/  LOP3.LUT R20, RZ, R20, RZ, 0x33, !PT ;  /* 0x00000014ff147212 */ /* 0x000fe200078e33ff */
[----:B------:R-:W1:Y:S01]  /*06b0*/  LDC.64 R24, c[0x0][0x220] ;  /* 0x00008800ff187b82 */ /* 0x000e620000000a00 */
[----:B------:R-:W-:-:S02]  /*06c0*/  IABS R14, R10 ;  /* 0x0000000a000e7213 */ /* 0x000fc40000000000 */
[----:B------:R-:W-:Y:S02]  /*06d0*/  IABS R3, R11 ;  /* 0x0000000b00037213 */ /* 0x000fe40000000000 */
[----:B------:R-:W-:Y:S01]  /*06e0*/  IABS R10, R12 ;  /* 0x0000000c000a7213 */ /* 0x000fe20000000000 */
[----:B------:R-:W-:Y:S01]  /*06f0*/  IMAD.MOV.U32 R12, RZ, RZ, R4 ;  /* 0x000000ffff0c7224 */ /* 0x000fe200078e0004 */
[----:B------:R-:W-:Y:S02]  /*0700*/  IABS R6, R6 ;  /* 0x0000000600067213 */ /* 0x000fe40000000000 */
[----:B------:R-:W-:Y:S02]  /*0710*/  IABS R11, R8 ;  /* 0x00000008000b7213 */ /* 0x000fe40000000000 */
[----:B------:R-:W-:Y:S02]  /*0720*/  IABS R9, R9 ;  /* 0x0000000900097213 */ /* 0x000fe40000000000 */
[----:B------:R-:W-:-:S02]  /*0730*/  MOV R8, R17 ;  /* 0x0000001100087202 */ /* 0x000fc40000000f00 */
[----:B------:R-:W-:Y:S01]  /*0740*/  IABS R17, R2 ;  /* 0x0000000200117213 */ /* 0x000fe20000000000 */
[----:B------:R-:W-:Y:S01]  /*0750*/  VIADD R2, R3, 0xfffffff1 ;  /* 0xfffffff103027836 */ /* 0x000fe20000000000 */
[----:B------:R-:W-:Y:S01]  /*0760*/  IADD3 R13, R7, R20, RZ ;  /* 0x00000014070d7210 */ /* 0x000fe20007ffe0ff */
[----:B------:R-:W-:Y:S01]  /*0770*/  VIADD R8, R8, 0xfffffff1 ;  /* 0xfffffff108087836 */ /* 0x000fe20000000000 */
[----:B------:R-:W-:Y:S02]  /*0780*/  LEA R7, R41, 0xff, 0x8 ;  /* 0x000000ff29077811 */ /* 0x000fe400078e40ff */
[----:B------:R-:W-:Y:S01]  /*0790*/  MOV R4, R10 ;  /* 0x0000000a00047202 */ /* 0x000fe20000000f00 */
[----:B------:R-:W-:Y:S01]  /*07a0*/  IMAD.MOV.U32 R10, RZ, RZ, R6 ;  /* 0x000000ffff0a7224 */ /* 0x000fe200078e0006 */
[----:B------:R-:W-:Y:S01]  /*07b0*/  IADD3 R3, R9, -0xf, RZ ;  /* 0xfffffff109037810 */ /* 0x000fe20007ffe0ff */
[----:B------:R-:W-:Y:S01]  /*07c0*/  VIADD R9, R11, 0xfffffff1 ;  /* 0xfffffff10b097836 */ /* 0x000fe20000000000 */
[----:B------:R-:W-:Y:S01]  /*07d0*/  IABS R5, R5 ;  /* 0x0000000500057213 */ /* 0x000fe20000000000 */
[----:B------:R-:W-:Y:S01]  /*07e0*/  IMAD.MOV.U32 R11, RZ, RZ, R17 ;  /* 0x000000ffff0b7224 */ /* 0x000fe200078e0011 */
[----:B------:R-:W-:Y:S01]  /*07f0*/  IADD3 R12, R7, -R12, RZ ;  /* 0x8000000c070c7210 */ /* 0x000fe20007ffe0ff */
[C---:B------:R-:W-:Y:S01]  /*0800*/  IMAD.IADD R14, R7.reuse, 0x1, -R14 ;  /* 0x00000001070e7824 */ /* 0x040fe200078e0a0e */
[----:B------:R-:W-:Y:S01]  /*0810*/  IABS R17, R2 ;  /* 0x0000000200117213 */ /* 0x000fe20000000000 */
[C---:B------:R-:W-:Y:S01]  /*0820*/  IMAD.IADD R4, R7.reuse, 0x1, -R4 ;  /* 0x0000000107047824 */ /* 0x040fe200078e0a04 */
[----:B------:R-:W-:Y:S01]  /*0830*/  IABS R20, R3 ;  /* 0x0000000300147213 */ /* 0x000fe20000000000 */
[----:B------:R-:W-:Y:S01]  /*0840*/  IMAD.IADD R10, R7, 0x1, -R10 ;  /* 0x00000001070a7824 */ /* 0x000fe200078e0a0a */
[----:B------:R-:W-:Y:S01]  /*0850*/  IADD3 R2, R11, -0xf, RZ ;  /* 0xfffffff10b027810 */ /* 0x000fe20007ffe0ff */
[----:B------:R-:W3:Y:S01]  /*0860*/  LDC.64 R6, c[0x0][0x210] ;  /* 0x00008400ff067b82 */ /* 0x000ee20000000a00 */
[----:B------:R-:W-:Y:S01]  /*0870*/  IABS R13, R13 ;  /* 0x0000000d000d7213 */ /* 0x000fe20000000000 */
[----:B------:R-:W-:Y:S01]  /*0880*/  IMAD.MOV.U32 R3, RZ, RZ, R5 ;  /* 0x000000ffff037224 */ /* 0x000fe200078e0005 */
[----:B------:R-:W-:Y:S01]  /*0890*/  LEA R16, R39, 0xff, 0x8 ;  /* 0x000000ff27107811 */ /* 0x000fe200078e40ff */
[----:B------:R-:W-:Y:S01]  /*08a0*/  IMAD.MOV.U32 R11, RZ, RZ, R17 ;  /* 0x000000ffff0b7224 */ /* 0x000fe200078e0011 */
[----:B------:R-:W-:Y:S01]  /*08b0*/  IABS R8, R8 ;  /* 0x0000000800087213 */ /* 0x000fe20000000000 */
[----:B------:R-:W-:Y:S01]  /*08c0*/  IMAD.MOV.U32 R5, RZ, RZ, R13 ;  /* 0x000000ffff057224 */ /* 0x000fe200078e000d */
[----:B------:R-:W-:Y:S01]  /*08d0*/  IABS R18, R15 ;  /* 0x0000000f00127213 */ /* 0x000fe20000000000 */
[----:B------:R-:W-:Y:S01]  /*08e0*/  IMAD.MOV.U32 R13, RZ, RZ, R20 ;  /* 0x000000ffff0d7224 */ /* 0x000fe200078e0014 */
[----:B------:R-:W-:Y:S01]  /*08f0*/  IABS R15, R2 ;  /* 0x00000002000f7213 */ /* 0x000fe20000000000 */
[----:B------:R-:W-:Y:S01]  /*0900*/  VIADD R2, R3, 0xfffffff1 ;  /* 0xfffffff103027836 */ /* 0x000fe20000000000 */
[----:B------:R-:W-:Y:S01]  /*0910*/  IABS R19, R9 ;  /* 0x0000000900137213 */ /* 0x000fe20000000000 */
[----:B------:R-:W-:Y:S01]  /*0920*/  VIADD R3, R5, 0xfffffff1 ;  /* 0xfffffff105037836 */ /* 0x000fe20000000000 */
[----:B------:R-:W-:Y:S01]  /*0930*/  MOV R9, R8 ;  /* 0x0000000800097202 */ /* 0x000fe20000000f00 */
[----:B------:R-:W-:Y:S01]  /*0940*/  IMAD.IADD R8, R16, 0x1, -R11 ;  /* 0x0000000110087824 */ /* 0x000fe200078e0a0b */
[----:B------:R-:W-:-:S02]  /*0950*/  MOV R11, R15 ;  /* 0x0000000f000b7202 */ /* 0x000fc40000000f00 */
[----:B------:R-:W-:Y:S01]  /*0960*/  IABS R15, R2 ;  /* 0x00000002000f7213 */ /* 0x000fe20000000000 */
[----:B------:R-:W-:Y:S01]  /*0970*/  IMAD.MOV.U32 R2, RZ, RZ, R18 ;  /* 0x000000ffff027224 */ /* 0x000fe200078e0012 */
[----:B------:R-:W-:Y:S02]  /*0980*/  MOV R17, R19 ;  /* 0x0000001300117202 */ /* 0x000fe40000000f00 */
[----:B------:R-:W-:Y:S01]  /*0990*/  IADD3 R5, R16, -R9, RZ ;  /* 0x8000000910057210 */ /* 0x000fe20007ffe0ff */
[----:B------:R-:W-:Y:S01]  /*09a0*/  IMAD R9, R11, -0x10, R14 ;  /* 0xfffffff00b097824 */ /* 0x000fe200078e020e */
[----:B------:R-:W-:Y:S01]  /*09b0*/  IABS R19, R3 ;  /* 0x0000000300137213 */ /* 0x000fe20000000000 */
[C---:B------:R-:W-:Y:S01]  /*09c0*/  IMAD.IADD R17, R16.reuse, 0x1, -R17 ;  /* 0x0000000110117824 */ /* 0x040fe200078e0a11 */
[----:B------:R-:W-:Y:S01]  /*09d0*/  IADD3 R2, R2, -0xf, RZ ;  /* 0xfffffff102027810 */ /* 0x000fe20007ffe0ff */
[----:B------:R-:W-:Y:S02]  /*09e0*/  IMAD.IADD R16, R16, 0x1, -R13 ;  /* 0x0000000110107824 */ /* 0x000fe400078e0a0d */
[C---:B------:R-:W-:Y:S01]  /*09f0*/  IMAD R5, R19.reuse, -0x10, R5 ;  /* 0xfffffff013057824 */ /* 0x040fe200078e0205 */
[----:B------:R-:W-:Y:S01]  /*0a00*/  IABS R23, R2 ;  /* 0x0000000200177213 */ /* 0x000fe20000000000 */
[----:B------:R-:W-:Y:S01]  /*0a10*/  IMAD R19, R19, -0x10, R8 ;  /* 0xfffffff013137824 */ /* 0x000fe200078e0208 */
[----:B------:R-:W-:Y:S01]  /*0a20*/  CS2R R2, SRZ ;  /* 0x0000000000027805 */ /* 0x000fe2000001ff00 */
[----:B---3--:R-:W-:-:S04]  /*0a30*/  IMAD.WIDE R8, R9, 0x4, R6 ;  /* 0x0000000409087825 */ /* 0x008fc800078e0206 */
[C---:B------:R-:W-:Y:S01]  /*0a40*/  IMAD R21, R23.reuse, -0x10, R17 ;  /* 0xfffffff017157824 */ /* 0x040fe200078e0211 */
[----:B------:R3:W4:Y:S01]  /*0a50*/  @!P5 LDG.E.EL R2, desc[UR4][R8.64] ;  /* 0x000000040802d981 */ /* 0x000722000c2e1900 */
[----:B------:R-:W-:Y:S02]  /*0a60*/  IMAD R23, R23, -0x10, R16 ;  /* 0xfffffff017177824 */ /* 0x000fe400078e0210 */
[----:B------:R-:W-:-:S04]  /*0a70*/  IMAD.WIDE R20, R21, 0x4, R6 ;  /* 0x0000000415147825 */ /* 0x000fc800078e0206 */
[----:B------:R-:W-:Y:S02]  /*0a80*/  IMAD R11, R11, -0x10, R12 ;  /* 0xfffffff00b0b7824 */ /* 0x000fe400078e020c */
[----:B------:R-:W-:Y:S01]  /*0a90*/  IMAD R13, R15, -0x10, R4 ;  /* 0xfffffff00f0d7824 */ /* 0x000fe200078e0204 */
[----:B---3--:R-:W-:Y:S01]  /*0aa0*/  CS2R R8, SRZ ;  /* 0x0000000000087805 */ /* 0x008fe2000001ff00 */
[----:B------:R-:W-:-:S04]  /*0ab0*/  IMAD.WIDE R22, R23, 0x4, R6 ;  /* 0x0000000417167825 */ /* 0x000fc800078e0206 */
[----:B------:R-:W-:Y:S01]  /*0ac0*/  IMAD.WIDE R16, R5, 0x4, R6 ;  /* 0x0000000405107825 */ /* 0x000fe200078e0206 */
[----:B------:R3:W5:Y:S01]  /*0ad0*/  @!P0 LDG.E.EL R8, desc[UR4][R20.64] ;  /* 0x0000000414088981 */ /* 0x000762000c2e1900 */
[----:B------:R-:W-:Y:S02]  /*0ae0*/  CS2R R4, SRZ ;  /* 0x0000000000047805 */ /* 0x000fe4000001ff00 */
[----:B------:R-:W-:Y:S01]  /*0af0*/  IMAD R15, R15, -0x10, R10 ;  /* 0xfffffff00f0f7824 */ /* 0x000fe200078e020a */
[----:B------:R1:W4:Y:S01]  /*0b00*/  @!P0 LDG.E.EL R9, desc[UR4][R22.64] ;  /* 0x0000000416098981 */ /* 0x000322000c2e1900 */
[--C-:B------:R-:W-:Y:S01]  /*0b10*/  IMAD.WIDE R10, R11, 0x4, R6.reuse ;  /* 0x000000040b0a7825 */ /* 0x100fe200078e0206 */
[----:B---3--:R-:W3:Y:S03]  /*0b20*/  LDC.64 R20, c[0x0][0x228] ;  /* 0x00008a00ff147b82 */ /* 0x008ee60000000a00 */
[--C-:B------:R-:W-:Y:S01]  /*0b30*/  IMAD.WIDE R12, R13, 0x4, R6.reuse ;  /* 0x000000040d0c7825 */ /* 0x100fe200078e0206 */
[----:B------:R2:W4:Y:S03]  /*0b40*/  @!P5 LDG.E.EL R3, desc[UR4][R10.64] ;  /* 0x000000040a03d981 */ /* 0x000526000c2e1900 */
[--C-:B------:R-:W-:Y:S01]  /*0b50*/  IMAD.WIDE R14, R15, 0x4, R6.reuse ;  /* 0x000000040f0e7825 */ /* 0x100fe200078e0206 */
[----:B------:R2:W4:Y:S01]  /*0b60*/  @!P5 LDG.E.EL R4, desc[UR4][R12.64] ;  /* 0x000000040c04d981 */ /* 0x000522000c2e1900 */
[----:B01----:R-:W0:Y:S02]  /*0b70*/  LDC.64 R22, c[0x0][0x230] ;  /* 0x00008c00ff167b82 */ /* 0x003e240000000a00 */
[----:B------:R-:W-:Y:S01]  /*0b80*/  IMAD.WIDE R18, R19, 0x4, R6 ;  /* 0x0000000413127825 */ /* 0x000fe200078e0206 */
[----:B------:R-:W-:Y:S01]  /*0b90*/  CS2R R6, SRZ ;  /* 0x0000000000067805 */ /* 0x000fe2000001ff00 */
[----:B------:R1:W4:Y:S01]  /*0ba0*/  @!P5 LDG.E.EL R5, desc[UR4][R14.64] ;  /* 0x000000040e05d981 */ /* 0x000322000c2e1900 */
[----:B--2---:R-:W-:Y:S01]  /*0bb0*/  CS2R R10, SRZ ;  /* 0x00000000000a7805 */ /* 0x004fe2000001ff00 */
[----:B------:R-:W-:Y:S01]  /*0bc0*/  IMAD.WIDE R26, R41, 0x4, R36 ;  /* 0x00000004291a7825 */ /* 0x000fe200078e0224 */
[----:B------:R-:W-:-:S02]  /*0bd0*/  CS2R R12, SRZ ;  /* 0x00000000000c7805 */ /* 0x000fc4000001ff00 */
[----:B------:R2:W4:Y:S01]  /*0be0*/  @!P0 LDG.E.EL R6, desc[UR4][R16.64] ;  /* 0x0000000410068981 */ /* 0x000522000c2e1900 */
[----:B------:R-:W-:Y:S01]  /*0bf0*/  IMAD.WIDE R36, R39, 0x4, R36 ;  /* 0x0000000427247825 */ /* 0x000fe200078e0224 */
[----:B------:R-:W-:Y:S02]  /*0c00*/  CS2R R28, SRZ ;  /* 0x00000000001c7805 */ /* 0x000fe4000001ff00 */
[----:B------:R2:W4:Y:S01]  /*0c10*/  @!P0 LDG.E.EL R7, desc[UR4][R18.64] ;  /* 0x0000000412078981 */ /* 0x000522000c2e1900 */
[----:B-1----:R-:W-:-:S03]  /*0c20*/  CS2R R14, SRZ ;  /* 0x00000000000e7805 */ /* 0x002fc6000001ff00 */
[----:B------:R-:W4:Y:S01]  /*0c30*/  @!P5 LDG.E.EL R11, desc[UR4][R26.64] ;  /* 0x000000041a0bd981 */ /* 0x000f22000c2e1900 */
[----:B--2---:R-:W-:-:S03]  /*0c40*/  CS2R R16, SRZ ;  /* 0x0000000000107805 */ /* 0x004fc6000001ff00 */
[----:B------:R-:W2:Y:S01]  /*0c50*/  @!P5 LDG.E.EL R10, desc[UR4][R26.64] ;  /* 0x000000041a0ad981 */ /* 0x000ea2000c2e1900 */
[----:B------:R-:W-:-:S03]  /*0c60*/  CS2R R18, SRZ ;  /* 0x0000000000127805 */ /* 0x000fc6000001ff00 */
[----:B------:R-:W5:Y:S04]  /*0c70*/  @!P5 LDG.E.EL R13, desc[UR4][R26.64] ;  /* 0x000000041a0dd981 */ /* 0x000f68000c2e1900 */
[----:B------:R1:W5:Y:S01]  /*0c80*/  @!P5 LDG.E.EL R12, desc[UR4][R26.64] ;  /* 0x000000041a0cd981 */ /* 0x000362000c2e1900 */
[----:B------:R-:W-:Y:S02]  /*0c90*/  CS2R R34, SRZ ;  /* 0x0000000000227805 */ /* 0x000fe4000001ff00 */
[----:B------:R-:W-:Y:S01]  /*0ca0*/  CS2R R30, SRZ ;  /* 0x00000000001e7805 */ /* 0x000fe2000001ff00 */
[----:B------:R-:W5:Y:S01]  /*0cb0*/  @!P0 LDG.E.EL R15, desc[UR4][R36.64] ;  /* 0x00000004240f8981 */ /* 0x000f62000c2e1900 */
[----:B------:R-:W-:-:S03]  /*0cc0*/  CS2R R32, SRZ ;  /* 0x0000000000207805 */ /* 0x000fc6000001ff00 */
[----:B------:R-:W5:Y:S01]  /*0cd0*/  @!P0 LDG.E.EL R14, desc[UR4][R36.64] ;  /* 0x00000004240e8981 */ /* 0x000f62000c2e1900 */
[----:B-1----:R-:W-:-:S03]  /*0ce0*/  IMAD.WIDE R26, R41, 0x4, R24 ;  /* 0x00000004291a7825 */ /* 0x002fc600078e0218 */
[----:B------:R-:W5:Y:S04]  /*0cf0*/  @!P0 LDG.E.EL R17, desc[UR4][R36.64] ;  /* 0x0000000424118981 */ /* 0x000f68000c2e1900 */
[----:B------:R1:W5:Y:S01]  /*0d00*/  @!P0 LDG.E.EL R16, desc[UR4][R36.64] ;  /* 0x0000000424108981 */ /* 0x000362000c2e1900 */
[----:B------:R-:W-:-:S03]  /*0d10*/  IMAD.WIDE R24, R39, 0x4, R24 ;  /* 0x0000000427187825 */ /* 0x000fc600078e0218 */
[----:B------:R-:W5:Y:S04]  /*0d20*/  @!P5 LDG.E.EL R18, desc[UR4][R26.64] ;  /* 0x000000041a12d981 */ /* 0x000f68000c2e1900 */
[----:B------:R-:W5:Y:S01]  /*0d30*/  @!P5 LDG.E.EL R19, desc[UR4][R26.64] ;  /* 0x000000041a13d981 */ /* 0x000f62000c2e1900 */
[----:B-1----:R-:W-:-:S03]  /*0d40*/  CS2R R36, SRZ ;  /* 0x0000000000247805 */ /* 0x002fc6000001ff00 */
[----:B------:R-:W5:Y:S04]  /*0d50*/  @!P5 LDG.E.EL R28, desc[UR4][R26.64] ;  /* 0x000000041a1cd981 */ /* 0x000f68000c2e1900 */
[----:B------:R3:W5:Y:S01]  /*0d60*/  @!P5 LDG.E.EL R29, desc[UR4][R26.64] ;  /* 0x000000041a1dd981 */ /* 0x000762000c2e1900 */
[----:B------:R-:W-:Y:S01]  /*0d70*/  CS2R R44, SRZ ;  /* 0x00000000002c7805 */ /* 0x000fe2000001ff00 */
[----:B------:R-:W-:Y:S01]  /*0d80*/  IMAD.MOV.U32 R38, RZ, RZ, RZ ;  /* 0x000000ffff267224 */ /* 0x000fe200078e00ff */
[----:B------:R-:W-:Y:S01]  /*0d90*/  CS2R R42, SRZ ;  /* 0x00000000002a7805 */ /* 0x000fe2000001ff00 */
[----:B------:R-:W5:Y:S01]  /*0da0*/  @!P0 LDG.E.EL R30, desc[UR4][R24.64] ;  /* 0x00000004181e8981 */ /* 0x000f62000c2e1900 */
[----:B------:R-:W-:-:S03]  /*0db0*/  IMAD.MOV.U32 R40, RZ, RZ, RZ ;  /* 0x000000ffff287224 */ /* 0x000fc600078e00ff */
[----:B------:R-:W5:Y:S01]  /*0dc0*/  @!P0 LDG.E.EL R31, desc[UR4][R24.64] ;  /* 0x00000004181f8981 */ /* 0x000f62000c2e1900 */
[----:B---3--:R-:W-:-:S03]  /*0dd0*/  IMAD.WIDE R26, R41, 0x4, R20 ;  /* 0x00000004291a7825 */ /* 0x008fc600078e0214 */
[----:B------:R-:W3:Y:S04]  /*0de0*/  @!P0 LDG.E.EL R32, desc[UR4][R24.64] ;  /* 0x0000000418208981 */ /* 0x000ee8000c2e1900 */
[----:B------:R-:W3:Y:S01]  /*0df0*/  @!P5 LDG.E.EL R34, desc[UR4][R26.64] ;  /* 0x000000041a22d981 */ /* 0x000ee2000c2e1900 */
[----:B------:R-:W-:-:S03]  /*0e00*/  IMAD.WIDE R20, R39, 0x4, R20 ;  /* 0x0000000427147825 */ /* 0x000fc600078e0214 */
[----:B------:R-:W3:Y:S04]  /*0e10*/  @!P5 LDG.E.EL R35, desc[UR4][R26.64] ;  /* 0x000000041a23d981 */ /* 0x000ee8000c2e1900 */
[----:B------:R-:W3:Y:S04]  /*0e20*/  @!P5 LDG.E.EL R36, desc[UR4][R26.64] ;  /* 0x000000041a24d981 */ /* 0x000ee8000c2e1900 */
[----:B------:R1:W3:Y:S04]  /*0e30*/  @!P5 LDG.E.EL R37, desc[UR4][R26.64] ;  /* 0x000000041a25d981 */ /* 0x0002e8000c2e1900 */
[----:B------:R0:W3:Y:S04]  /*0e40*/  @!P0 LDG.E.EL R33, desc[UR4][R24.64] ;  /* 0x0000000418218981 */ /* 0x0000e8000c2e1900 */
[----:B------:R-:W3:Y:S01]  /*0e50*/  @!P0 LDG.E.EL R38, desc[UR4][R20.64] ;  /* 0x0000000414268981 */ /* 0x000ee2000c2e1900 */
[----:B-1----:R-:W-:-:S03]  /*0e60*/  CS2R R26, SRZ ;  /* 0x00000000001a7805 */ /* 0x002fc6000001ff00 */
[----:B------:R-:W3:Y:S01]  /*0e70*/  @!P0 LDG.E.EL R43, desc[UR4][R20.64] ;  /* 0x00000004142b8981 */ /* 0x000ee2000c2e1900 */
[--C-:B0-----:R-:W-:Y:S01]  /*0e80*/  IMAD.WIDE R24, R41, 0x4, R22.reuse ;  /* 0x0000000429187825 */ /* 0x101fe200078e0216 */
[----:B------:R-:W-:Y:S02]  /*0e90*/  HFMA2.MMA R41, -RZ, RZ, 0, 0 ;  /* 0x00000000ff297435 */ /* 0x000fe400000001ff */
[----:B------:R-:W3:Y:S01]  /*0ea0*/  @!P0 LDG.E.EL R42, desc[UR4][R20.64] ;  /* 0x00000004142a8981 */ /* 0x000ee2000c2e1900 */
[----:B------:R-:W-:-:S03]  /*0eb0*/  IMAD.WIDE R22, R39, 0x4, R22 ;  /* 0x0000000427167825 */ /* 0x000fc600078e0216 */
[----:B------:R-:W3:Y:S01]  /*0ec0*/  @!P5 LDG.E.EL R45, desc[UR4][R24.64] ;  /* 0x00000004182dd981 */ /* 0x000ee2000c2e1900 */
[----:B------:R-:W-:-:S03]  /*0ed0*/  IMAD.MOV.U32 R39, RZ, RZ, RZ ;  /* 0x000000ffff277224 */ /* 0x000fc600078e00ff */
[----:B------:R-:W3:Y:S04]  /*0ee0*/  @!P5 LDG.E.EL R26, desc[UR4][R24.64] ;  /* 0x00000004181ad981 */ /* 0x000ee8000c2e1900 */
[----:B------:R-:W3:Y:S04]  /*0ef0*/  @!P5 LDG.E.EL R27, desc[UR4][R24.64] ;  /* 0x00000004181bd981 */ /* 0x000ee8000c2e1900 */
[----:B------:R-:W3:Y:S04]  /*0f00*/  @!P5 LDG.E.EL R44, desc[UR4][R24.64] ;  /* 0x00000004182cd981 */ /* 0x000ee8000c2e1900 */
[----:B------:R0:W3:Y:S04]  /*0f10*/  @!P0 LDG.E.EL R40, desc[UR4][R20.64] ;  /* 0x0000000414288981 */ /* 0x0000e8000c2e1900 */
[----:B------:R-:W3:Y:S04]  /*0f20*/  @!P0 LDG.E.EL R41, desc[UR4][R22.64] ;  /* 0x0000000416298981 */ /* 0x000ee8000c2e1900 */
[----:B------:R-:W3:Y:S01]  /*0f30*/  @!P0 LDG.E.EL R39, desc[UR4][R22.64] ;  /* 0x0000000416278981 */ /* 0x000ee2000c2e1900 */
[----:B0-----:R-:W-:-:S06]  /*0f40*/  CS2R R20, SRZ ;  /* 0x0000000000147805 */ /* 0x001fcc000001ff00 */
[----:B------:R-:W3:Y:S04]  /*0f50*/  @!P0 LDG.E.EL R20, desc[UR4][R22.64] ;  /* 0x0000000416148981 */ /* 0x000ee8000c2e1900 */
[----:B------:R-:W3:Y:S01]  /*0f60*/  @!P0 LDG.E.EL R21, desc[UR4][R22.64] ;  /* 0x0000000416158981 */ /* 0x000ee2000c2e1900 */
[----:B----4-:R-:W-:Y:S01]  /*0f70*/  FADD R11, -R11, R2 ;  /* 0x000000020b0b7221 */ /* 0x010fe20000000100 */
[----:B--2---:R-:W-:Y:S02]  /*0f80*/  FADD R10, -R10, R3 ;  /* 0x000000030a0a7221 */ /* 0x004fe40000000100 */
[----:B------:R-:W0:Y:S01]  /*0f90*/  LDC.64 R2, c[0x0][0x238] ;  /* 0x00008e00ff027b82 */ /* 0x000e220000000a00 */
[----:B-----5:R-:W-:Y:S01]  /*0fa0*/  FADD R13, -R13, R4 ;  /* 0x000000040d0d7221 */ /* 0x020fe20000000100 */
[----:B------:R-:W-:Y:S01]  /*0fb0*/  FADD R12, -R12, R5 ;  /* 0x000000050c0c7221 */ /* 0x000fe20000000100 */
[----:B------:R-:W-:Y:S01]  /*0fc0*/  FADD R15, -R15, R6 ;  /* 0x000000060f0f7221 */ /* 0x000fe20000000100 */
[----:B------:R-:W-:Y:S01]  /*0fd0*/  FADD R14, -R14, R7 ;  /* 0x000000070e0e7221 */ /* 0x000fe20000000100 */
[----:B------:R-:W-:Y:S01]  /*0fe0*/  FADD R17, -R17, R8 ;  /* 0x0000000811117221 */ /* 0x000fe20000000100 */
[----:B------:R-:W-:Y:S01]  /*0ff0*/  FADD R16, -R16, R9 ;  /* 0x0000000910107221 */ /* 0x000fe20000000100 */
[----:B------:R-:W-:Y:S01]  /*1000*/  FMUL R18, R11, R18 ;  /* 0x000000120b127220 */ /* 0x000fe20000400000 */
[----:B------:R-:W-:Y:S01]  /*1010*/  FMUL R19, R10, R19 ;  /* 0x000000130a137220 */ /* 0x000fe20000400000 */
[----:B------:R-:W-:Y:S01]  /*1020*/  FMUL R28, R13, R28 ;  /* 0x0000001c0d1c7220 */ /* 0x000fe20000400000 */
[----:B------:R-:W-:Y:S01]  /*1030*/  FMUL R29, R12, R29 ;  /* 0x0000001d0c1d7220 */ /* 0x000fe20000400000 */
[----:B------:R-:W-:Y:S01]  /*1040*/  FMUL R30, R15, R30 ;  /* 0x0000001e0f1e7220 */ /* 0x000fe20000400000 */
[----:B------:R-:W-:Y:S01]  /*1050*/  FMUL R31, R14, R31 ;  /* 0x0000001f0e1f7220 */ /* 0x000fe20000400000 */
[----:B---3--:R-:W-:Y:S01]  /*1060*/  FMUL R32, R17, R32 ;  /* 0x0000002011207220 */ /* 0x008fe20000400000 */
[----:B0-----:R-:W-:-:S04]  /*1070*/  IMAD.WIDE R2, R0, 0x4, R2 ;  /* 0x0000000400027825 */ /* 0x001fc800078e0202 */
[----:B------:R-:W-:Y:S01]  /*1080*/  FMUL R16, R16, R33 ;  /* 0x0000002110107220 */ /* 0x000fe20000400000 */
[----:B------:R-:W-:Y:S01]  /*1090*/  FFMA R18, R18, R34, R45 ;  /* 0x0000002212127223 */ /* 0x000fe2000000002d */
[----:B------:R-:W-:Y:S01]  /*10a0*/  FFMA R19, R19, R35, R26 ;  /* 0x0000002313137223 */ /* 0x000fe2000000001a */
[----:B------:R-:W-:Y:S01]  /*10b0*/  FFMA R27, R28, R36, R27 ;  /* 0x000000241c1b7223 */ /* 0x000fe2000000001b */
[----:B------:R-:W-:Y:S02]  /*10c0*/  FFMA R29, R29, R37, R44 ;  /* 0x000000251d1d7223 */ /* 0x000fe4000000002c */
[----:B------:R-:W-:Y:S02]  /*10d0*/  FSETP.GEU.AND P4, PT, R18, RZ, PT ;  /* 0x000000ff1200720b */ /* 0x000fe40003f8e000 */
[----:B------:R-:W-:Y:S02]  /*10e0*/  FSETP.GEU.AND P3, PT, R19, RZ, PT ;  /* 0x000000ff1300720b */ /* 0x000fe40003f6e000 */
[----:B------:R-:W-:-:S02]  /*10f0*/  FSETP.GEU.AND P2, PT, R27, RZ, PT ;  /* 0x000000ff1b00720b */ /* 0x000fc40003f4e000 */
[----:B------:R-:W-:Y:S01]  /*1100*/  FSETP.GEU.AND P1, PT, R29, RZ, PT ;  /* 0x000000ff1d00720b */ /* 0x000fe20003f2e000 */
[----:B------:R-:W-:Y:S01]  /*1110*/  FFMA R30, R30, R38, R41 ;  /* 0x000000261e1e7223 */ /* 0x000fe20000000029 */
[----:B------:R-:W-:Y:S02]  /*1120*/  SEL R4, R18, RZ, P4 ;  /* 0x000000ff12047207 */ /* 0x000fe40002000000 */
[----:B------:R-:W-:Y:S01]  /*1130*/  SEL R5, R19, RZ, P3 ;  /* 0x000000ff13057207 */ /* 0x000fe20001800000 */
[----:B------:R-:W-:Y:S01]  /*1140*/  FFMA R16, R16, R40, R39 ;  /* 0x0000002810107223 */ /* 0x000fe20000000027 */
[----:B------:R-:W-:Y:S02]  /*1150*/  SEL R6, R27, RZ, P2 ;  /* 0x000000ff1b067207 */ /* 0x000fe40001000000 */
[----:B------:R-:W-:Y:S01]  /*1160*/  SEL R7, R29, RZ, P1 ;  /* 0x000000ff1d077207 */ /* 0x000fe20000800000 */
[----:B------:R-:W-:Y:S01]  /*1170*/  FFMA R20, R31, R43, R20 ;  /* 0x0000002b1f147223 */ /* 0x000fe20000000014 */
[----:B------:R-:W-:Y:S01]  /*1180*/  FFMA R21, R32, R42, R21 ;  /* 0x0000002a20157223 */ /* 0x000fe20000000015 */
[----:B------:R-:W-:-:S02]  /*1190*/  FSETP.GEU.AND P4, PT, R30, RZ, PT ;  /* 0x000000ff1e00720b */ /* 0x000fc40003f8e000 */
[----:B------:R0:W-:Y:S01]  /*11a0*/  @!P5 STG.E.128 desc[UR4][R2.64], R4 ;  /* 0x000000040200d986 */ /* 0x0001e2000c101d04 */
[----:B------:R-:W-:Y:S02]  /*11b0*/  FSETP.GEU.AND P3, PT, R20, RZ, PT ;  /* 0x000000ff1400720b */ /* 0x000fe40003f6e000 */
[C---:B------:R-:W-:Y:S02]  /*11c0*/  FSETP.GEU.AND P2, PT, R21.reuse, RZ, PT ;  /* 0x000000ff1500720b */ /* 0x040fe40003f4e000 */
[----:B------:R-:W-:Y:S02]  /*11d0*/  FSETP.GEU.AND P1, PT, R16, RZ, PT ;  /* 0x000000ff1000720b */ /* 0x000fe40003f2e000 */
[----:B------:R-:W-:Y:S02]  /*11e0*/  SEL R8, R30, RZ, P4 ;  /* 0x000000ff1e087207 */ /* 0x000fe40002000000 */
[----:B------:R-:W-:Y:S02]  /*11f0*/  SEL R9, R20, RZ, P3 ;  /* 0x000000ff14097207 */ /* 0x000fe40001800000 */
[----:B------:R-:W-:-:S02]  /*1200*/  SEL R10, R21, RZ, P2 ;  /* 0x000000ff150a7207 */ /* 0x000fc40001000000 */
[----:B------:R-:W-:Y:S01]  /*1210*/  SEL R11, R16, RZ, P1 ;  /* 0x000000ff100b7207 */ /* 0x000fe20000800000 */
[----:B0-----:R-:W-:Y:S06]  /*1220*/  @P0 EXIT ;  /* 0x000000000000094d */ /* 0x001fec0003800000 */
[----:B------:R-:W-:Y:S01]  /*1230*/  STG.E.128 desc[UR4][R2.64+0x800], R8 ;  /* 0x0008000802007986 */ /* 0x000fe2000c101d04 */
[----:B------:R-:W-:Y:S05]  /*1240*/  EXIT ;  /* 0x000000000000794d */ /* 0x000fea0003800000 */
.L_x_0:
[----:B------:R-:W-:-:S00]  /*1250*/  BRA `(.L_x_0) ;  /* 0xfffffffc00fc7947 */ /* 0x000fc0000383ffff */
[----:B------:R-:W-:-:S00]  /*1260*/  NOP ;  /* 0x0000000000007918 */ /* 0x000fc00000000000 */
        /* <DEDUP_REMOVED lines=9> */
.L_x_1:


//--------------------- .nv.constant0.triton_poi_fused_reflection_pad2d_relu_11 --------------------------
	.section	.nv.constant0.triton_poi_fused_reflection_pad2d_relu_11,"a",@progbits
	.sectionflags	@""
	.align	4
.nv.constant0.triton_poi_fused_reflection_pad2d_relu_11:
	.zero		580
